	.headerflags	@"EF_CUDA_TEXMODE_UNIFIED EF_CUDA_64BIT_ADDRESS EF_CUDA_ACCELERATORS EF_CUDA_SM90 EF_CUDA_VIRTUAL_SM(EF_CUDA_SM90)"
	.elftype	@"ET_EXEC"


//--------------------- .nv.info                  --------------------------
	.section	.nv.info,"",@"SHT_CUDA_INFO"
	.align	4


	//----- nvinfo : EIATTR_REGCOUNT
	.align		4
        /*0000*/ 	.byte	0x04, 0x2f
        /*0002*/ 	.short	(.L_1 - .L_0)
	.align		4
.L_0:
        /*0004*/ 	.word	index@(triton_poi_fused_div_sub_0)
        /*0008*/ 	.word	0x00000010


	//----- nvinfo : EIATTR_MIN_STACK_SIZE
	.align		4
.L_1:
        /*000c*/ 	.byte	0x04, 0x12
        /*000e*/ 	.short	(.L_3 - .L_2)
	.align		4
.L_2:
        /*0010*/ 	.word	index@(triton_poi_fused_div_sub_0)
        /*0014*/ 	.word	0x00000000


	//----- nvinfo : EIATTR_FRAME_SIZE
	.align		4
.L_3:
        /*0018*/ 	.byte	0x04, 0x11
        /*001a*/ 	.short	(.L_5 - .L_4)
	.align		4
.L_4:
        /*001c*/ 	.word	index@(triton_poi_fused_div_sub_0)
        /*0020*/ 	.word	0x00000000


	//----- nvinfo : EIATTR_MIN_STACK_SIZE
	.align		4
.L_5:
        /*0024*/ 	.byte	0x04, 0x12
        /*0026*/ 	.short	(.L_7 - .L_6)
	.align		4
.L_6:
        /*0028*/ 	.word	index@(triton_poi_fused_div_sub_0)
        /*002c*/ 	.word	0x00000000
.L_7:


//--------------------- .nv.info.triton_poi_fused_div_sub_0 --------------------------
	.section	.nv.info.triton_poi_fused_div_sub_0,"",@"SHT_CUDA_INFO"
	.sectionflags	@""
	.align	4


	//----- nvinfo : EIATTR_CUDA_API_VERSION
	.align		4
        /*0000*/ 	.byte	0x04, 0x37
        /*0002*/ 	.short	(.L_9 - .L_8)
.L_8:
        /*0004*/ 	.word	0x0000007c


	//----- nvinfo : EIATTR_KPARAM_INFO
	.align		4
.L_9:
        /*0008*/ 	.byte	0x04, 0x17
        /*000a*/ 	.short	(.L_11 - .L_10)
.L_10:
        /*000c*/ 	.word	0x00000000
        /*0010*/ 	.short	0x0004
        /*0012*/ 	.short	0x0020
        /*0014*/ 	.byte	0x00, 0xf0, 0x11, 0x00


	//----- nvinfo : EIATTR_KPARAM_INFO
	.align		4
.L_11:
        /*0018*/ 	.byte	0x04, 0x17
        /*001a*/ 	.short	(.L_13 - .L_12)
.L_12:
        /*001c*/ 	.word	0x00000000
        /*0020*/ 	.short	0x0003
        /*0022*/ 	.short	0x0018
        /*0024*/ 	.byte	0x00, 0xf4, 0x21, 0x00


	//----- nvinfo : EIATTR_KPARAM_INFO
	.align		4
.L_13:
        /*0028*/ 	.byte	0x04, 0x17
        /*002a*/ 	.short	(.L_15 - .L_14)
.L_14:
        /*002c*/ 	.word	0x00000000
        /*0030*/ 	.short	0x0002
        /*0032*/ 	.short	0x0010
        /*0034*/ 	.byte	0x00, 0xf4, 0x21, 0x00


	//----- nvinfo : EIATTR_KPARAM_INFO
	.align		4
.L_15:
        /*0038*/ 	.byte	0x04, 0x17
        /*003a*/ 	.short	(.L_17 - .L_16)
.L_16:
        /*003c*/ 	.word	0x00000000
        /*0040*/ 	.short	0x0001
        /*0042*/ 	.short	0x0008
        /*0044*/ 	.byte	0x00, 0xf4, 0x21, 0x00


	//----- nvinfo : EIATTR_KPARAM_INFO
	.align		4
.L_17:
        /*0048*/ 	.byte	0x04, 0x17
        /*004a*/ 	.short	(.L_19 - .L_18)
.L_18:
        /*004c*/ 	.word	0x00000000
        /*0050*/ 	.short	0x0000
        /*0052*/ 	.short	0x0000
        /*0054*/ 	.byte	0x00, 0xf4, 0x21, 0x00


	//----- nvinfo : EIATTR_SPARSE_MMA_MASK
	.align		4
.L_19:
        /*0058*/ 	.byte	0x03, 0x50
        /*005a*/ 	.short	0x0000


	//----- nvinfo : EIATTR_MAXREG_COUNT
	.align		4
        /*005c*/ 	.byte	0x03, 0x1b
        /*005e*/ 	.short	0x00ff


	//----- nvinfo : EIATTR_EXIT_INSTR_OFFSETS
	.align		4
        /*0060*/ 	.byte	0x04, 0x1c
        /*0062*/ 	.short	(.L_21 - .L_20)


	//   ....[0]....
.L_20:
        /*0064*/ 	.word	0x00000250


	//   ....[1]....
        /*0068*/ 	.word	0x00000270


	//----- nvinfo : EIATTR_REQNTID
	.align		4
.L_21:
        /*006c*/ 	.byte	0x04, 0x10
        /*006e*/ 	.short	(.L_23 - .L_22)
.L_22:
        /*0070*/ 	.word	0x00000080
        /*0074*/ 	.word	0x00000001
        /*0078*/ 	.word	0x00000001


	//----- nvinfo : EIATTR_CBANK_PARAM_SIZE
	.align		4
.L_23:
        /*007c*/ 	.byte	0x03, 0x19
        /*007e*/ 	.short	0x0024


	//----- nvinfo : EIATTR_PARAM_CBANK
	.align		4
        /*0080*/ 	.byte	0x04, 0x0a
        /*0082*/ 	.short	(.L_25 - .L_24)
	.align		4
.L_24:
        /*0084*/ 	.word	index@(.nv.constant0.triton_poi_fused_div_sub_0)
        /*0088*/ 	.short	0x0210
        /*008a*/ 	.short	0x0024


	//----- nvinfo : EIATTR_SW_WAR
	.align		4
.L_25:
        /*008c*/ 	.byte	0x04, 0x36
        /*008e*/ 	.short	(.L_27 - .L_26)
.L_26:
        /*0090*/ 	.word	0x00000008
.L_27:


//--------------------- .nv.callgraph             --------------------------
	.section	.nv.callgraph,"",@"SHT_CUDA_CALLGRAPH"
	.align	4
	.sectionentsize	8
	.align		4
        /*0000*/ 	.word	0x00000000
	.align		4
        /*0004*/ 	.word	0xffffffff
	.align		4
        /*0008*/ 	.word	0x00000000
	.align		4
        /*000c*/ 	.word	0xfffffffe
	.align		4
        /*0010*/ 	.word	0x00000000
	.align		4
        /*0014*/ 	.word	0xfffffffd
	.align		4
        /*0018*/ 	.word	0x00000000
	.align		4
        /*001c*/ 	.word	0xfffffffc


//--------------------- .text.triton_poi_fused_div_sub_0 --------------------------
	.section	.text.triton_poi_fused_div_sub_0,"ax",@progbits
	.align	128
        .global         triton_poi_fused_div_sub_0
        .type           triton_poi_fused_div_sub_0,@function
        .size           triton_poi_fused_div_sub_0,(.L_x_1 - triton_poi_fused_div_sub_0)
        .other          triton_poi_fused_div_sub_0,@"STO_CUDA_ENTRY STV_DEFAULT"
triton_poi_fused_div_sub_0:
.text.triton_poi_fused_div_sub_0:
[----:B------:R-:W0:Y:S02]  /*0000*/  LDC R1, c[0x0][0x28] ;  /* 0x00000a00ff017b82 */ /* 0x000e240000000800 */
[----:B------:R-:W1:Y:S01]  /*0010*/  S2R R0, SR_TID.X ;  /* 0x0000000000007919 */ /* 0x000e620000002100 */
[----:B------:R-:W2:Y:S01]  /*0020*/  LDC.64 R6, c[0x0][0x220] ;  /* 0x00008800ff067b82 */ /* 0x000ea20000000a00 */
[----:B------:R-:W-:Y:S01]  /*0030*/  HFMA2.MMA R10, -RZ, RZ, 0, 0 ;  /* 0x00000000ff0a7435 */ /* 0x000fe200000001ff */
[----:B------:R-:W-:Y:S01]  /*0040*/  ULDC.64 UR4, c[0x0][0x208] ;  /* 0x0000820000047ab9 */ /* 0x000fe20000000a00 */
[----:B------:R-:W3:Y:S05]  /*0050*/  S2R R11, SR_CTAID.X ;  /* 0x00000000000b7919 */ /* 0x000eea0000002500 */
[----:B------:R-:W4:Y:S01]  /*0060*/  LDC.64 R4, c[0x0][0x218] ;  /* 0x00008600ff047b82 */ /* 0x000f220000000a00 */
[----:B-1----:R-:W-:-:S02]  /*0070*/  LOP3.LUT R0, R0, 0x7f, RZ, 0xc0, !PT ;  /* 0x0000007f00007812 */ /* 0x002fc400078ec0ff */
[----:B---3--:R-:W-:Y:S02]  /*0080*/  SHF.R.S32.HI R2, RZ, 0x18, R11 ;  /* 0x00000018ff027819 */ /* 0x008fe4000001140b */
[----:B------:R-:W-:Y:S02]  /*0090*/  LEA R11, R11, R0, 0x7 ;  /* 0x000000000b0b7211 */ /* 0x000fe400078e38ff */
[----:B------:R-:W-:Y:S02]  /*00a0*/  SGXT R0, R2, 0x1 ;  /* 0x000000010200781a */ /* 0x000fe40000000200 */
[----:B------:R-:W-:Y:S02]  /*00b0*/  ISETP.GE.AND P2, PT, R11, 0xc0, PT ;  /* 0x000000c00b00780c */ /* 0x000fe40003f46270 */
[----:B------:R-:W-:-:S04]  /*00c0*/  LEA.HI R0, R0, R11, RZ, 0x4 ;  /* 0x0000000b00007211 */ /* 0x000fc800078f20ff */
[----:B------:R-:W-:-:S05]  /*00d0*/  SHF.R.S32.HI R0, RZ, 0x4, R0 ;  /* 0x00000004ff007819 */ /* 0x000fca0000011400 */
[----:B------:R-:W-:-:S05]  /*00e0*/  IMAD.HI R2, R0, 0x55555556, RZ ;  /* 0x5555555600027827 */ /* 0x000fca00078e02ff */
[----:B------:R-:W-:-:S05]  /*00f0*/  LEA.HI R3, R2, R2, RZ, 0x1 ;  /* 0x0000000202037211 */ /* 0x000fca00078f08ff */
[----:B------:R-:W-:Y:S02]  /*0100*/  IMAD R9, R3, -0x3, R0 ;  /* 0xfffffffd03097824 */ /* 0x000fe400078e0200 */
[----:B------:R-:W1:Y:S02]  /*0110*/  LDC.64 R2, c[0x0][0x210] ;  /* 0x00008400ff027b82 */ /* 0x000e640000000a00 */
[----:B--2---:R-:W-:-:S05]  /*0120*/  IMAD.WIDE R6, R9, 0x4, R6 ;  /* 0x0000000409067825 */ /* 0x004fca00078e0206 */
[----:B------:R-:W2:Y:S01]  /*0130*/  @!P2 LDG.E.EL R10, desc[UR4][R6.64] ;  /* 0x00000004060aa981 */ /* 0x000ea2000c2e1900 */
[----:B------:R-:W-:Y:S01]  /*0140*/  HFMA2.MMA R13, -RZ, RZ, 0, 0 ;  /* 0x00000000ff0d7435 */ /* 0x000fe200000001ff */
[----:B------:R-:W-:Y:S01]  /*0150*/  MOV R0, RZ ;  /* 0x000000ff00007202 */ /* 0x000fe20000000f00 */
[----:B----4-:R-:W-:Y:S02]  /*0160*/  IMAD.WIDE R4, R9, 0x4, R4 ;  /* 0x0000000409047825 */ /* 0x010fe400078e0204 */
[----:B------:R-:W3:Y:S06]  /*0170*/  LDC.64 R8, c[0x0][0x228] ;  /* 0x00008a00ff087b82 */ /* 0x000eec0000000a00 */
[----:B------:R-:W4:Y:S01]  /*0180*/  @!P2 LDG.E.EL R13, desc[UR4][R4.64] ;  /* 0x00000004040da981 */ /* 0x000f22000c2e1900 */
[----:B-1----:R-:W-:-:S05]  /*0190*/  IMAD.WIDE R2, R11, 0x4, R2 ;  /* 0x000000040b027825 */ /* 0x002fca00078e0202 */
[----:B------:R3:W4:Y:S02]  /*01a0*/  @!P2 LDG.E R0, desc[UR4][R2.64] ;  /* 0x000000040200a981 */ /* 0x000724000c1e1900 */
[----:B---3--:R-:W-:Y:S01]  /*01b0*/  IMAD.WIDE R2, R11, 0x4, R8 ;  /* 0x000000040b027825 */ /* 0x008fe200078e0208 */
[C---:B--2---:R-:W-:Y:S02]  /*01c0*/  FSETP.GT.AND P0, PT, |R10|.reuse, 8.50705917302346158658e+37, PT ;  /* 0x7e8000000a00780b */ /* 0x044fe40003f04200 */
[----:B------:R-:W-:-:S11]  /*01d0*/  FSETP.GEU.AND P1, PT, |R10|, 1.175494350822287508e-38, PT ;  /* 0x008000000a00780b */ /* 0x000fd60003f2e200 */
[----:B------:R-:W-:-:S04]  /*01e0*/  @P0 FMUL R10, R10, 0.25 ;  /* 0x3e8000000a0a0820 */ /* 0x000fc80000400000 */
[----:B------:R-:W-:-:S04]  /*01f0*/  @!P1 FMUL R10, R10, 16777216 ;  /* 0x4b8000000a0a9820 */ /* 0x000fc80000400000 */
[----:B------:R-:W1:Y:S01]  /*0200*/  MUFU.RCP R7, R10 ;  /* 0x0000000a00077308 */ /* 0x000e620000001000 */
[----:B----4-:R-:W-:-:S04]  /*0210*/  FADD R0, -R13, R0 ;  /* 0x000000000d007221 */ /* 0x010fc80000000100 */
[----:B------:R-:W-:-:S04]  /*0220*/  @P0 FMUL R0, R0, 0.25 ;  /* 0x3e80000000000820 */ /* 0x000fc80000400000 */
[----:B------:R-:W-:-:S04]  /*0230*/  @!P1 FMUL R0, R0, 16777216 ;  /* 0x4b80000000009820 */ /* 0x000fc80000400000 */
[----:B-1----:R-:W-:Y:S01]  /*0240*/  FMUL R7, R7, R0 ;  /* 0x0000000007077220 */ /* 0x002fe20000400000 */
[----:B------:R-:W-:Y:S06]  /*0250*/  @P2 EXIT ;  /* 0x000000000000294d */ /* 0x000fec0003800000 */
[----:B------:R-:W-:Y:S01]  /*0260*/  STG.E desc[UR4][R2.64], R7 ;  /* 0x0000000702007986 */ /* 0x000fe2000c101904 */
[----:B------:R-:W-:Y:S05]  /*0270*/  EXIT ;  /* 0x000000000000794d */ /* 0x000fea0003800000 */
.L_x_0:
[----:B------:R-:W-:-:S00]  /*0280*/  BRA `(.L_x_0) ;  /* 0xfffffffc00fc7947 */ /* 0x000fc0000383ffff */
[----:B------:R-:W-:-:S00]  /*0290*/  NOP ;  /* 0x0000000000007918 */ /* 0x000fc00000000000 */
        /* <DEDUP_REMOVED lines=14> */
.L_x_1:


//--------------------- .nv.constant0.triton_poi_fused_div_sub_0 --------------------------
	.section	.nv.constant0.triton_poi_fused_div_sub_0,"a",@progbits
	.sectionflags	@""
	.align	4
.nv.constant0.triton_poi_fused_div_sub_0:
	.zero		564
